//
// Generated by NVIDIA NVVM Compiler
//
// Compiler Build ID: CL-36424714
// Cuda compilation tools, release 13.0, V13.0.88
// Based on NVVM 20.0.0
//

.version 9.0
.target sm_100
.address_size 64

	// .globl	_Z21tiledMatrixMultKernelPfS_S_i
// _ZZ21tiledMatrixMultKernelPfS_S_iE3M_s has been demoted
// _ZZ21tiledMatrixMultKernelPfS_S_iE3N_s has been demoted

.visible .entry _Z21tiledMatrixMultKernelPfS_S_i(
	.param .u64 .ptr .align 1 _Z21tiledMatrixMultKernelPfS_S_i_param_0,
	.param .u64 .ptr .align 1 _Z21tiledMatrixMultKernelPfS_S_i_param_1,
	.param .u64 .ptr .align 1 _Z21tiledMatrixMultKernelPfS_S_i_param_2,
	.param .u32 _Z21tiledMatrixMultKernelPfS_S_i_param_3
)
{
	.reg .pred 	%p<10>;
	.reg .b32 	%r<42>;
	.reg .b32 	%f<111>;
	.reg .b64 	%rd<13>;
	// demoted variable
	.shared .align 4 .b8 _ZZ21tiledMatrixMultKernelPfS_S_iE3M_s[4096];
	// demoted variable
	.shared .align 4 .b8 _ZZ21tiledMatrixMultKernelPfS_S_iE3N_s[4096];
	ld.param.u64 	%rd3, [_Z21tiledMatrixMultKernelPfS_S_i_param_0];
	ld.param.u64 	%rd4, [_Z21tiledMatrixMultKernelPfS_S_i_param_1];
	ld.param.u64 	%rd5, [_Z21tiledMatrixMultKernelPfS_S_i_param_2];
	ld.param.u32 	%r24, [_Z21tiledMatrixMultKernelPfS_S_i_param_3];
	mov.u32 	%r25, %ctaid.x;
	mov.u32 	%r26, %ctaid.y;
	mov.u32 	%r37, %tid.x;
	mov.u32 	%r39, %tid.y;
	shl.b32 	%r27, %r26, 5;
	add.s32 	%r3, %r27, %r39;
	shl.b32 	%r4, %r25, 5;
	add.s32 	%r5, %r4, %r37;
	setp.lt.s32 	%p1, %r24, 1;
	mov.f32 	%f110, 0f00000000;
	@%p1 bra 	$L__BB0_7;
	add.s32 	%r28, %r24, 31;
	shr.u32 	%r29, %r28, 5;
	shl.b32 	%r30, %r39, 7;
	mov.u32 	%r31, _ZZ21tiledMatrixMultKernelPfS_S_iE3M_s;
	add.s32 	%r6, %r31, %r30;
	shl.b32 	%r32, %r37, 2;
	add.s32 	%r7, %r6, %r32;
	mov.u32 	%r33, _ZZ21tiledMatrixMultKernelPfS_S_iE3N_s;
	add.s32 	%r9, %r33, %r32;
	add.s32 	%r8, %r9, %r30;
	neg.s32 	%r41, %r29;
	mad.lo.s32 	%r34, %r39, %r24, %r37;
	add.s32 	%r40, %r34, %r4;
	shl.b32 	%r12, %r24, 5;
	mad.lo.s32 	%r38, %r24, %r3, %r37;
	cvta.to.global.u64 	%rd1, %rd3;
	cvta.to.global.u64 	%rd2, %rd4;
	mov.f32 	%f110, 0f00000000;
$L__BB0_2:
	setp.ge.u32 	%p2, %r3, %r24;
	setp.ge.s32 	%p3, %r37, %r24;
	mov.f32 	%f108, 0f00000000;
	or.pred  	%p4, %p2, %p3;
	@%p4 bra 	$L__BB0_4;
	mul.wide.u32 	%rd6, %r38, 4;
	add.s64 	%rd7, %rd1, %rd6;
	ld.global.f32 	%f108, [%rd7];
$L__BB0_4:
	setp.ge.u32 	%p5, %r5, %r24;
	st.shared.f32 	[%r7], %f108;
	setp.ge.s32 	%p6, %r39, %r24;
	mov.f32 	%f109, 0f00000000;
	or.pred  	%p7, %p6, %p5;
	@%p7 bra 	$L__BB0_6;
	mul.wide.u32 	%rd8, %r40, 4;
	add.s64 	%rd9, %rd2, %rd8;
	ld.global.f32 	%f109, [%rd9];
$L__BB0_6:
	st.shared.f32 	[%r8], %f109;
	bar.sync 	0;
	ld.shared.f32 	%f12, [%r6];
	ld.shared.f32 	%f13, [%r9];
	fma.rn.f32 	%f14, %f12, %f13, %f110;
	ld.shared.f32 	%f15, [%r6+4];
	ld.shared.f32 	%f16, [%r9+128];
	fma.rn.f32 	%f17, %f15, %f16, %f14;
	ld.shared.f32 	%f18, [%r6+8];
	ld.shared.f32 	%f19, [%r9+256];
	fma.rn.f32 	%f20, %f18, %f19, %f17;
	ld.shared.f32 	%f21, [%r6+12];
	ld.shared.f32 	%f22, [%r9+384];
	fma.rn.f32 	%f23, %f21, %f22, %f20;
	ld.shared.f32 	%f24, [%r6+16];
	ld.shared.f32 	%f25, [%r9+512];
	fma.rn.f32 	%f26, %f24, %f25, %f23;
	ld.shared.f32 	%f27, [%r6+20];
	ld.shared.f32 	%f28, [%r9+640];
	fma.rn.f32 	%f29, %f27, %f28, %f26;
	ld.shared.f32 	%f30, [%r6+24];
	ld.shared.f32 	%f31, [%r9+768];
	fma.rn.f32 	%f32, %f30, %f31, %f29;
	ld.shared.f32 	%f33, [%r6+28];
	ld.shared.f32 	%f34, [%r9+896];
	fma.rn.f32 	%f35, %f33, %f34, %f32;
	ld.shared.f32 	%f36, [%r6+32];
	ld.shared.f32 	%f37, [%r9+1024];
	fma.rn.f32 	%f38, %f36, %f37, %f35;
	ld.shared.f32 	%f39, [%r6+36];
	ld.shared.f32 	%f40, [%r9+1152];
	fma.rn.f32 	%f41, %f39, %f40, %f38;
	ld.shared.f32 	%f42, [%r6+40];
	ld.shared.f32 	%f43, [%r9+1280];
	fma.rn.f32 	%f44, %f42, %f43, %f41;
	ld.shared.f32 	%f45, [%r6+44];
	ld.shared.f32 	%f46, [%r9+1408];
	fma.rn.f32 	%f47, %f45, %f46, %f44;
	ld.shared.f32 	%f48, [%r6+48];
	ld.shared.f32 	%f49, [%r9+1536];
	fma.rn.f32 	%f50, %f48, %f49, %f47;
	ld.shared.f32 	%f51, [%r6+52];
	ld.shared.f32 	%f52, [%r9+1664];
	fma.rn.f32 	%f53, %f51, %f52, %f50;
	ld.shared.f32 	%f54, [%r6+56];
	ld.shared.f32 	%f55, [%r9+1792];
	fma.rn.f32 	%f56, %f54, %f55, %f53;
	ld.shared.f32 	%f57, [%r6+60];
	ld.shared.f32 	%f58, [%r9+1920];
	fma.rn.f32 	%f59, %f57, %f58, %f56;
	ld.shared.f32 	%f60, [%r6+64];
	ld.shared.f32 	%f61, [%r9+2048];
	fma.rn.f32 	%f62, %f60, %f61, %f59;
	ld.shared.f32 	%f63, [%r6+68];
	ld.shared.f32 	%f64, [%r9+2176];
	fma.rn.f32 	%f65, %f63, %f64, %f62;
	ld.shared.f32 	%f66, [%r6+72];
	ld.shared.f32 	%f67, [%r9+2304];
	fma.rn.f32 	%f68, %f66, %f67, %f65;
	ld.shared.f32 	%f69, [%r6+76];
	ld.shared.f32 	%f70, [%r9+2432];
	fma.rn.f32 	%f71, %f69, %f70, %f68;
	ld.shared.f32 	%f72, [%r6+80];
	ld.shared.f32 	%f73, [%r9+2560];
	fma.rn.f32 	%f74, %f72, %f73, %f71;
	ld.shared.f32 	%f75, [%r6+84];
	ld.shared.f32 	%f76, [%r9+2688];
	fma.rn.f32 	%f77, %f75, %f76, %f74;
	ld.shared.f32 	%f78, [%r6+88];
	ld.shared.f32 	%f79, [%r9+2816];
	fma.rn.f32 	%f80, %f78, %f79, %f77;
	ld.shared.f32 	%f81, [%r6+92];
	ld.shared.f32 	%f82, [%r9+2944];
	fma.rn.f32 	%f83, %f81, %f82, %f80;
	ld.shared.f32 	%f84, [%r6+96];
	ld.shared.f32 	%f85, [%r9+3072];
	fma.rn.f32 	%f86, %f84, %f85, %f83;
	ld.shared.f32 	%f87, [%r6+100];
	ld.shared.f32 	%f88, [%r9+3200];
	fma.rn.f32 	%f89, %f87, %f88, %f86;
	ld.shared.f32 	%f90, [%r6+104];
	ld.shared.f32 	%f91, [%r9+3328];
	fma.rn.f32 	%f92, %f90, %f91, %f89;
	ld.shared.f32 	%f93, [%r6+108];
	ld.shared.f32 	%f94, [%r9+3456];
	fma.rn.f32 	%f95, %f93, %f94, %f92;
	ld.shared.f32 	%f96, [%r6+112];
	ld.shared.f32 	%f97, [%r9+3584];
	fma.rn.f32 	%f98, %f96, %f97, %f95;
	ld.shared.f32 	%f99, [%r6+116];
	ld.shared.f32 	%f100, [%r9+3712];
	fma.rn.f32 	%f101, %f99, %f100, %f98;
	ld.shared.f32 	%f102, [%r6+120];
	ld.shared.f32 	%f103, [%r9+3840];
	fma.rn.f32 	%f104, %f102, %f103, %f101;
	ld.shared.f32 	%f105, [%r6+124];
	ld.shared.f32 	%f106, [%r9+3968];
	fma.rn.f32 	%f110, %f105, %f106, %f104;
	bar.sync 	0;
	add.s32 	%r41, %r41, 1;
	setp.ne.s32 	%p8, %r41, 0;
	add.s32 	%r40, %r40, %r12;
	add.s32 	%r39, %r39, 32;
	add.s32 	%r38, %r38, 32;
	add.s32 	%r37, %r37, 32;
	@%p8 bra 	$L__BB0_2;
$L__BB0_7:
	max.s32 	%r35, %r3, %r5;
	setp.ge.s32 	%p9, %r35, %r24;
	@%p9 bra 	$L__BB0_9;
	mad.lo.s32 	%r36, %r24, %r3, %r5;
	cvta.to.global.u64 	%rd10, %rd5;
	mul.wide.u32 	%rd11, %r36, 4;
	add.s64 	%rd12, %rd10, %rd11;
	st.global.f32 	[%rd12], %f110;
$L__BB0_9:
	ret;

}


// ===== COMPILED SASS (sm_100) =====

	.target	sm_100

	.elftype	@"ET_EXEC"


//--------------------- .note.nv.tkinfo           --------------------------
	.section	.note.nv.tkinfo,"",@"SHT_NOTE"
	.sectionflags	@"SHF_NOTE_NV_TKINFO"
	.tkinfo
        /*0018*/ 	.word	0x00000002
        /*0030*/ 	.string	""
        /*0030*/ 	.string	"ptxas"
        /*0030*/ 	.string	"Cuda compilation tools, release 13.0, V13.0.88"
        /*0030*/ 	.string	"Build cuda_13.0.r13.0/compiler.36424714_0"
        /*0030*/ 	.string	"-arch sm_100 -m 64 "



//--------------------- .note.nv.cuinfo           --------------------------
	.section	.note.nv.cuinfo,"",@"SHT_NOTE"
	.sectionflags	@"SHF_NOTE_NV_CUINFO"
        /*0018*/ 	.short	0x0002
        /*001a*/ 	.short	0x0064
        /*001c*/ 	.short	0x0082
	.zero		2


//--------------------- .nv.info                  --------------------------
	.section	.nv.info,"",@"SHT_CUDA_INFO"
	.align	4


	//----- nvinfo : EIATTR_REGCOUNT
	.align		4
        /*0000*/ 	.byte	0x04, 0x2f
        /*0002*/ 	.short	(.L_1 - .L_0)
	.align		4
.L_0:
        /*0004*/ 	.word	index@(_Z21tiledMatrixMultKernelPfS_S_i)
        /*0008*/ 	.word	0x00000020


	//----- nvinfo : EIATTR_FRAME_SIZE
	.align		4
.L_1:
        /*000c*/ 	.byte	0x04, 0x11
        /*000e*/ 	.short	(.L_3 - .L_2)
	.align		4
.L_2:
        /*0010*/ 	.word	index@(_Z21tiledMatrixMultKernelPfS_S_i)
        /*0014*/ 	.word	0x00000000


	//----- nvinfo : EIATTR_MIN_STACK_SIZE
	.align		4
.L_3:
        /*0018*/ 	.byte	0x04, 0x12
        /*001a*/ 	.short	(.L_5 - .L_4)
	.align		4
.L_4:
        /*001c*/ 	.word	index@(_Z21tiledMatrixMultKernelPfS_S_i)
        /*0020*/ 	.word	0x00000000
.L_5:


//--------------------- .nv.compat                --------------------------
	.section	.nv.compat,"",@"SHT_CUDA_COMPAT_INFO"
	.align	4
        /*0000*/ 	.byte	0x02, 0x09, 0x00, 0x00, 0x02, 0x02, 0x01, 0x00, 0x02, 0x05, 0x05, 0x00, 0x03, 0x07, 0x01, 0x01
        /*0010*/ 	.byte	0x02, 0x03, 0x00, 0x00, 0x02, 0x06, 0x01, 0x00, 0x04, 0x0b, 0x08, 0x00, 0x09, 0x00, 0x00, 0x00
        /*0020*/ 	.byte	0x00, 0x00, 0x00, 0x00


//--------------------- .nv.info._Z21tiledMatrixMultKernelPfS_S_i --------------------------
	.section	.nv.info._Z21tiledMatrixMultKernelPfS_S_i,"",@"SHT_CUDA_INFO"
	.sectionflags	@""
	.align	4


	//----- nvinfo : EIATTR_CUDA_API_VERSION
	.align		4
        /*0000*/ 	.byte	0x04, 0x37
        /*0002*/ 	.short	(.L_7 - .L_6)
.L_6:
        /*0004*/ 	.word	0x00000082


	//----- nvinfo : EIATTR_KPARAM_INFO
	.align		4
.L_7:
        /*0008*/ 	.byte	0x04, 0x17
        /*000a*/ 	.short	(.L_9 - .L_8)
.L_8:
        /*000c*/ 	.word	0x00000000
        /*0010*/ 	.short	0x0003
        /*0012*/ 	.short	0x0018
        /*0014*/ 	.byte	0x00, 0xf0, 0x11, 0x00


	//----- nvinfo : EIATTR_KPARAM_INFO
	.align		4
.L_9:
        /*0018*/ 	.byte	0x04, 0x17
        /*001a*/ 	.short	(.L_11 - .L_10)
.L_10:
        /*001c*/ 	.word	0x00000000
        /*0020*/ 	.short	0x0002
        /*0022*/ 	.short	0x0010
        /*0024*/ 	.byte	0x00, 0xf5, 0x21, 0x00


	//----- nvinfo : EIATTR_KPARAM_INFO
	.align		4
.L_11:
        /*0028*/ 	.byte	0x04, 0x17
        /*002a*/ 	.short	(.L_13 - .L_12)
.L_12:
        /*002c*/ 	.word	0x00000000
        /*0030*/ 	.short	0x0001
        /*0032*/ 	.short	0x0008
        /*0034*/ 	.byte	0x00, 0xf5, 0x21, 0x00


	//----- nvinfo : EIATTR_KPARAM_INFO
	.align		4
.L_13:
        /*0038*/ 	.byte	0x04, 0x17
        /*003a*/ 	.short	(.L_15 - .L_14)
.L_14:
        /*003c*/ 	.word	0x00000000
        /*0040*/ 	.short	0x0000
        /*0042*/ 	.short	0x0000
        /*0044*/ 	.byte	0x00, 0xf5, 0x21, 0x00


	//----- nvinfo : EIATTR_SPARSE_MMA_MASK
	.align		4
.L_15:
        /*0048*/ 	.byte	0x03, 0x50
        /*004a*/ 	.short	0x0000


	//----- nvinfo : EIATTR_MAXREG_COUNT
	.align		4
        /*004c*/ 	.byte	0x03, 0x1b
        /*004e*/ 	.short	0x00ff


	//----- nvinfo : EIATTR_NUM_BARRIERS
	.align		4
        /*0050*/ 	.byte	0x02, 0x4c
        /*0052*/ 	.byte	0x01
	.zero		1


	//----- nvinfo : EIATTR_MERCURY_ISA_VERSION
	.align		4
        /*0054*/ 	.byte	0x03, 0x5f
        /*0056*/ 	.short	0x0101


	//----- nvinfo : EIATTR_VRC_CTA_INIT_COUNT
	.align		4
        /*0058*/ 	.byte	0x02, 0x4a
	.zero		1
	.zero		1


	//----- nvinfo : EIATTR_EXIT_INSTR_OFFSETS
	.align		4
        /*005c*/ 	.byte	0x04, 0x1c
        /*005e*/ 	.short	(.L_17 - .L_16)


	//   ....[0]....
.L_16:
        /*0060*/ 	.word	0x00000800


	//   ....[1]....
        /*0064*/ 	.word	0x00000850


	//----- nvinfo : EIATTR_CBANK_PARAM_SIZE
	.align		4
.L_17:
        /*0068*/ 	.byte	0x03, 0x19
        /*006a*/ 	.short	0x001c


	//----- nvinfo : EIATTR_PARAM_CBANK
	.align		4
        /*006c*/ 	.byte	0x04, 0x0a
        /*006e*/ 	.short	(.L_19 - .L_18)
	.align		4
.L_18:
        /*0070*/ 	.word	index@(.nv.constant0._Z21tiledMatrixMultKernelPfS_S_i)
        /*0074*/ 	.short	0x0380
        /*0076*/ 	.short	0x001c


	//----- nvinfo : EIATTR_SW_WAR
	.align		4
.L_19:
        /*0078*/ 	.byte	0x04, 0x36
        /*007a*/ 	.short	(.L_21 - .L_20)
.L_20:
        /*007c*/ 	.word	0x00000008
.L_21:


//--------------------- .nv.callgraph             --------------------------
	.section	.nv.callgraph,"",@"SHT_CUDA_CALLGRAPH"
	.align	4
	.sectionentsize	8
	.align		4
        /*0000*/ 	.word	0x00000000
	.align		4
        /*0004*/ 	.word	0xffffffff
	.align		4
        /*0008*/ 	.word	0x00000000
	.align		4
        /*000c*/ 	.word	0xfffffffe
	.align		4
        /*0010*/ 	.word	0x00000000
	.align		4
        /*0014*/ 	.word	0xfffffffd
	.align		4
        /*0018*/ 	.word	0x00000000
	.align		4
        /*001c*/ 	.word	0xfffffffc


//--------------------- .text._Z21tiledMatrixMultKernelPfS_S_i --------------------------
	.section	.text._Z21tiledMatrixMultKernelPfS_S_i,"ax",@progbits
	.align	128
        .global         _Z21tiledMatrixMultKernelPfS_S_i
        .type           _Z21tiledMatrixMultKernelPfS_S_i,@function
        .size           _Z21tiledMatrixMultKernelPfS_S_i,(.L_x_3 - _Z21tiledMatrixMultKernelPfS_S_i)
        .other          _Z21tiledMatrixMultKernelPfS_S_i,@"STO_CUDA_ENTRY STV_DEFAULT"
_Z21tiledMatrixMultKernelPfS_S_i:
.text._Z21tiledMatrixMultKernelPfS_S_i:
[----:B------:R-:W-:Y:S01]  /*0000*/  LDC R1, c[0x0][0x37c] ;  /* 0x0000df00ff017b82 */ /* 0x000fe20000000800 */
[----:B------:R-:W0:Y:S01]  /*0010*/  LDCU UR4, c[0x0][0x398] ;  /* 0x00007300ff0477ac */ /* 0x000e220008000800 */
[----:B------:R-:W1:Y:S01]  /*0020*/  S2R R18, SR_CTAID.Y ;  /* 0x0000000000127919 */ /* 0x000e620000002600 */
[----:B------:R-:W-:Y:S01]  /*0030*/  HFMA2 R25, -RZ, RZ, 0, 0 ;  /* 0x00000000ff197431 */ /* 0x000fe200000001ff */
[----:B------:R-:W2:Y:S01]  /*0040*/  LDCU.64 UR8, c[0x0][0x358] ;  /* 0x00006b00ff0877ac */ /* 0x000ea20008000a00 */
[----:B------:R-:W1:Y:S01]  /*0050*/  S2R R19, SR_TID.Y ;  /* 0x0000000000137919 */ /* 0x000e620000002200 */
[----:B------:R-:W3:Y:S01]  /*0060*/  S2R R4, SR_CTAID.X ;  /* 0x0000000000047919 */ /* 0x000ee20000002500 */
[----:B------:R-:W3:Y:S01]  /*0070*/  S2R R21, SR_TID.X ;  /* 0x0000000000157919 */ /* 0x000ee20000002100 */
[----:B0-----:R-:W-:-:S04]  /*0080*/  MOV R6, UR4 ;  /* 0x0000000400067c02 */ /* 0x001fc80008000f00 */
[----:B------:R-:W-:Y:S02]  /*0090*/  ISETP.GE.AND P0, PT, R6, 0x1, PT ;  /* 0x000000010600780c */ /* 0x000fe40003f06270 */
[----:B-1----:R-:W-:Y:S02]  /*00a0*/  LEA R18, R18, R19, 0x5 ;  /* 0x0000001312127211 */ /* 0x002fe400078e28ff */
[----:B---3--:R-:W-:-:S09]  /*00b0*/  LEA R23, R4, R21, 0x5 ;  /* 0x0000001504177211 */ /* 0x008fd200078e28ff */
[----:B--2---:R-:W-:Y:S05]  /*00c0*/  @!P0 BRA `(.L_x_0) ;  /* 0x0000000400c48947 */ /* 0x004fea0003800000 */
[----:B------:R-:W0:Y:S01]  /*00d0*/  S2UR UR6, SR_CgaCtaId ;  /* 0x00000000000679c3 */ /* 0x000e220000008800 */
[----:B------:R-:W-:Y:S01]  /*00e0*/  UMOV UR4, 0x400 ;  /* 0x0000040000047882 */ /* 0x000fe20000000000 */
[----:B------:R-:W-:Y:S01]  /*00f0*/  IADD3 R2, PT, PT, R6, 0x1f, RZ ;  /* 0x0000001f06027810 */ /* 0x000fe20007ffe0ff */
[----:B------:R-:W-:Y:S01]  /*0100*/  UIADD3 UR5, UPT, UPT, UR4, 0x1000, URZ ;  /* 0x0000100004057890 */ /* 0x000fe2000fffe0ff */
[-CC-:B------:R-:W-:Y:S01]  /*0110*/  IMAD R17, R19, R6.reuse, R21.reuse ;  /* 0x0000000613117224 */ /* 0x180fe200078e0215 */
[----:B------:R-:W-:Y:S01]  /*0120*/  MOV R25, RZ ;  /* 0x000000ff00197202 */ /* 0x000fe20000000f00 */
[----:B------:R-:W-:Y:S01]  /*0130*/  IMAD R7, R18, R6, R21 ;  /* 0x0000000612077224 */ /* 0x000fe200078e0215 */
[----:B------:R-:W-:Y:S01]  /*0140*/  SHF.R.U32.HI R2, RZ, 0x5, R2 ;  /* 0x00000005ff027819 */ /* 0x000fe20000011602 */
[----:B------:R-:W1:Y:S01]  /*0150*/  LDC R0, c[0x0][0x398] ;  /* 0x0000e600ff007b82 */ /* 0x000e620000000800 */
[----:B------:R-:W-:Y:S02]  /*0160*/  LEA R17, R4, R17, 0x5 ;  /* 0x0000001104117211 */ /* 0x000fe400078e28ff */
[----:B------:R-:W-:Y:S01]  /*0170*/  IADD3 R16, PT, PT, -R2, RZ, RZ ;  /* 0x000000ff02107210 */ /* 0x000fe20007ffe1ff */
[----:B0-----:R-:W-:-:S02]  /*0180*/  ULEA UR4, UR6, UR4, 0x18 ;  /* 0x0000000406047291 */ /* 0x001fc4000f8ec0ff */
[----:B------:R-:W-:-:S04]  /*0190*/  ULEA UR5, UR6, UR5, 0x18 ;  /* 0x0000000506057291 */ /* 0x000fc8000f8ec0ff */
[----:B------:R-:W-:Y:S02]  /*01a0*/  LEA R5, R19, UR4, 0x7 ;  /* 0x0000000413057c11 */ /* 0x000fe4000f8e38ff */
[C---:B------:R-:W-:Y:S02]  /*01b0*/  LEA R3, R21.reuse, UR5, 0x2 ;  /* 0x0000000515037c11 */ /* 0x040fe4000f8e10ff */
[----:B------:R-:W-:Y:S02]  /*01c0*/  LEA R4, R21, R5, 0x2 ;  /* 0x0000000515047211 */ /* 0x000fe400078e10ff */
[----:B------:R-:W-:-:S07]  /*01d0*/  LEA R2, R19, R3, 0x7 ;  /* 0x0000000313027211 */ /* 0x000fce00078e38ff */
.L_x_1:
[----:B-1----:R-:W-:Y:S01]  /*01e0*/  MOV R6, R0 ;  /* 0x0000000000067202 */ /* 0x002fe20000000f00 */
[----:B------:R-:W-:Y:S01]  /*01f0*/  HFMA2 R29, -RZ, RZ, 0, 0 ;  /* 0x00000000ff1d7431 */ /* 0x000fe200000001ff */
[----:B------:R-:W-:Y:S02]  /*0200*/  MOV R20, RZ ;  /* 0x000000ff00147202 */ /* 0x000fe40000000f00 */
[-C--:B------:R-:W-:Y:S02]  /*0210*/  ISETP.GE.AND P1, PT, R21, R6.reuse, PT ;  /* 0x000000061500720c */ /* 0x080fe40003f26270 */
[-C--:B------:R-:W-:Y:S02]  /*0220*/  ISETP.GE.U32.AND P0, PT, R23, R6.reuse, PT ;  /* 0x000000061700720c */ /* 0x080fe40003f06070 */
[-C--:B------:R-:W-:Y:S02]  /*0230*/  ISETP.GE.U32.OR P1, PT, R18, R6.reuse, P1 ;  /* 0x000000061200720c */ /* 0x080fe40000f26470 */
[----:B------:R-:W-:-:S11]  /*0240*/  ISETP.GE.OR P0, PT, R19, R6, P0 ;  /* 0x000000061300720c */ /* 0x000fd60000706670 */
[----:B------:R-:W0:Y:S08]  /*0250*/  @!P1 LDC.64 R10, c[0x0][0x380] ;  /* 0x0000e000ff0a9b82 */ /* 0x000e300000000a00 */
[----:B------:R-:W1:Y:S01]  /*0260*/  @!P0 LDC.64 R8, c[0x0][0x388] ;  /* 0x0000e200ff088b82 */ /* 0x000e620000000a00 */
[----:B0-----:R-:W-:-:S05]  /*0270*/  @!P1 IMAD.WIDE.U32 R10, R7, 0x4, R10 ;  /* 0x00000004070a9825 */ /* 0x001fca00078e000a */
[----:B------:R-:W2:Y:S01]  /*0280*/  @!P1 LDG.E R29, desc[UR8][R10.64] ;  /* 0x000000080a1d9981 */ /* 0x000ea2000c1e1900 */
[----:B-1----:R-:W-:-:S05]  /*0290*/  @!P0 IMAD.WIDE.U32 R8, R17, 0x4, R8 ;  /* 0x0000000411088825 */ /* 0x002fca00078e0008 */
[----:B------:R-:W3:Y:S04]  /*02a0*/  @!P0 LDG.E R20, desc[UR8][R8.64] ;  /* 0x0000000808148981 */ /* 0x000ee8000c1e1900 */
[----:B--2---:R-:W-:Y:S04]  /*02b0*/  STS [R4], R29 ;  /* 0x0000001d04007388 */ /* 0x004fe80000000800 */
[----:B---3--:R-:W-:Y:S01]  /*02c0*/  STS [R2], R20 ;  /* 0x0000001402007388 */ /* 0x008fe20000000800 */
[----:B------:R-:W-:Y:S06]  /*02d0*/  BAR.SYNC.DEFER_BLOCKING 0x0 ;  /* 0x0000000000007b1d */ /* 0x000fec0000010000 */
[----:B------:R-:W-:Y:S04]  /*02e0*/  LDS R24, [R3] ;  /* 0x0000000003187984 */ /* 0x000fe80000000800 */
[----:B------:R-:W0:Y:S04]  /*02f0*/  LDS.128 R12, [R5] ;  /* 0x00000000050c7984 */ /* 0x000e280000000c00 */
[----:B------:R-:W1:Y:S04]  /*0300*/  LDS R26, [R3+0x80] ;  /* 0x00008000031a7984 */ /* 0x000e680000000800 */
[----:B------:R-:W2:Y:S04]  /*0310*/  LDS R27, [R3+0x100] ;  /* 0x00010000031b7984 */ /* 0x000ea80000000800 */
[----:B------:R-:W3:Y:S04]  /*0320*/  LDS R22, [R3+0x180] ;  /* 0x0001800003167984 */ /* 0x000ee80000000800 */
[----:B------:R-:W-:Y:S04]  /*0330*/  LDS.128 R8, [R5+0x10] ;  /* 0x0000100005087984 */ /* 0x000fe80000000c00 */
[----:B------:R-:W-:Y:S01]  /*0340*/  LDS R20, [R3+0x280] ;  /* 0x0002800003147984 */ /* 0x000fe20000000800 */
[----:B0-----:R-:W-:-:S03]  /*0350*/  FFMA R12, R12, R24, R25 ;  /* 0x000000180c0c7223 */ /* 0x001fc60000000019 */
[----:B------:R-:W0:Y:S01]  /*0360*/  LDS R25, [R3+0x200] ;  /* 0x0002000003197984 */ /* 0x000e220000000800 */
[----:B-1----:R-:W-:-:S03]  /*0370*/  FFMA R12, R26, R13, R12 ;  /* 0x0000000d1a0c7223 */ /* 0x002fc6000000000c */
[----:B------:R-:W-:Y:S01]  /*0380*/  LDS R24, [R3+0xb80] ;  /* 0x000b800003187984 */ /* 0x000fe20000000800 */
[----:B--2---:R-:W-:-:S03]  /*0390*/  FFMA R13, R27, R14, R12 ;  /* 0x0000000e1b0d7223 */ /* 0x004fc6000000000c */
[----:B------:R-:W1:Y:S01]  /*03a0*/  LDS R27, [R3+0x300] ;  /* 0x00030000031b7984 */ /* 0x000e620000000800 */
[----:B---3--:R-:W-:-:S03]  /*03b0*/  FFMA R13, R22, R15, R13 ;  /* 0x0000000f160d7223 */ /* 0x008fc6000000000d */
[----:B------:R-:W2:Y:S01]  /*03c0*/  LDS R22, [R3+0x380] ;  /* 0x0003800003167984 */ /* 0x000ea20000000800 */
[----:B0-----:R-:W-:-:S03]  /*03d0*/  FFMA R29, R8, R25, R13 ;  /* 0x00000019081d7223 */ /* 0x001fc6000000000d */
[----:B------:R-:W-:Y:S04]  /*03e0*/  LDS R25, [R3+0x400] ;  /* 0x0004000003197984 */ /* 0x000fe80000000800 */
[----:B------:R-:W0:Y:S01]  /*03f0*/  LDS.128 R12, [R5+0x20] ;  /* 0x00002000050c7984 */ /* 0x000e220000000c00 */
[----:B------:R-:W-:-:S03]  /*0400*/  FFMA R8, R20, R9, R29 ;  /* 0x0000000914087223 */ /* 0x000fc6000000001d */
[----:B------:R-:W3:Y:S01]  /*0410*/  LDS R20, [R3+0x480] ;  /* 0x0004800003147984 */ /* 0x000ee20000000800 */
[----:B-1----:R-:W-:-:S03]  /*0420*/  FFMA R9, R27, R10, R8 ;  /* 0x0000000a1b097223 */ /* 0x002fc60000000008 */
[----:B------:R-:W1:Y:S01]  /*0430*/  LDS R27, [R3+0x500] ;  /* 0x00050000031b7984 */ /* 0x000e620000000800 */
[----:B--2---:R-:W-:-:S03]  /*0440*/  FFMA R9, R22, R11, R9 ;  /* 0x0000000b16097223 */ /* 0x004fc60000000009 */
[----:B------:R-:W2:Y:S01]  /*0450*/  LDS R22, [R3+0x580] ;  /* 0x0005800003167984 */ /* 0x000ea20000000800 */
[----:B0-----:R-:W-:-:S03]  /*0460*/  FFMA R29, R12, R25, R9 ;  /* 0x000000190c1d7223 */ /* 0x001fc60000000009 */
[----:B------:R-:W-:Y:S04]  /*0470*/  LDS R25, [R3+0x600] ;  /* 0x0006000003197984 */ /* 0x000fe80000000800 */
[----:B------:R-:W0:Y:S01]  /*0480*/  LDS.128 R8, [R5+0x30] ;  /* 0x0000300005087984 */ /* 0x000e220000000c00 */
[----:B---3--:R-:W-:-:S03]  /*0490*/  FFMA R12, R20, R13, R29 ;  /* 0x0000000d140c7223 */ /* 0x008fc6000000001d */
        /* <DEDUP_REMOVED lines=22> */
[----:B------:R-:W-:Y:S04]  /*0600*/  LDS R29, [R3+0xc00] ;  /* 0x000c0000031d7984 */ /* 0x000fe80000000800 */
[----:B------:R-:W-:Y:S01]  /*0610*/  LDS R22, [R3+0xc80] ;  /* 0x000c800003167984 */ /* 0x000fe20000000800 */
[----:B0-----:R-:W-:-:S03]  /*0620*/  FFMA R25, R8, R25, R13 ;  /* 0x0000001908197223 */ /* 0x001fc6000000000d */
[----:B------:R-:W0:Y:S01]  /*0630*/  LDS.128 R12, [R5+0x60] ;  /* 0x00006000050c7984 */ /* 0x000e220000000c00 */
[----:B---3--:R-:W-:-:S03]  /*0640*/  FFMA R20, R20, R9, R25 ;  /* 0x0000000914147223 */ /* 0x008fc60000000019 */
[----:B------:R-:W2:Y:S01]  /*0650*/  LDS R25, [R3+0xd00] ;  /* 0x000d000003197984 */ /* 0x000ea20000000800 */
[----:B-1----:R-:W-:-:S03]  /*0660*/  FFMA R27, R27, R10, R20 ;  /* 0x0000000a1b1b7223 */ /* 0x002fc60000000014 */
[----:B------:R-:W1:Y:S01]  /*0670*/  LDS R20, [R3+0xd80] ;  /* 0x000d800003147984 */ /* 0x000e620000000800 */
[----:B------:R-:W-:-:S03]  /*0680*/  FFMA R11, R24, R11, R27 ;  /* 0x0000000b180b7223 */ /* 0x000fc6000000001b */
[----:B------:R-:W-:Y:S01]  /*0690*/  LDS R27, [R3+0xe00] ;  /* 0x000e0000031b7984 */ /* 0x000fe20000000800 */
[----:B0-----:R-:W-:-:S03]  /*06a0*/  FFMA R29, R12, R29, R11 ;  /* 0x0000001d0c1d7223 */ /* 0x001fc6000000000b */
[----:B------:R-:W0:Y:S01]  /*06b0*/  LDS.128 R8, [R5+0x70] ;  /* 0x0000700005087984 */ /* 0x000e220000000c00 */
[----:B------:R-:W-:-:S03]  /*06c0*/  FFMA R22, R22, R13, R29 ;  /* 0x0000000d16167223 */ /* 0x000fc6000000001d */
[----:B------:R-:W3:Y:S04]  /*06d0*/  LDS R29, [R3+0xe80] ;  /* 0x000e8000031d7984 */ /* 0x000ee80000000800 */
[----:B------:R-:W4:Y:S04]  /*06e0*/  LDS R13, [R3+0xf00] ;  /* 0x000f0000030d7984 */ /* 0x000f280000000800 */
[----:B------:R-:W5:Y:S01]  /*06f0*/  LDS R12, [R3+0xf80] ;  /* 0x000f8000030c7984 */ /* 0x000f620000000800 */
[----:B--2---:R-:W-:Y:S01]  /*0700*/  FFMA R25, R25, R14, R22 ;  /* 0x0000000e19197223 */ /* 0x004fe20000000016 */
[----:B------:R-:W-:-:S03]  /*0710*/  IADD3 R16, PT, PT, R16, 0x1, RZ ;  /* 0x0000000110107810 */ /* 0x000fc60007ffe0ff */
[----:B-1----:R-:W-:Y:S01]  /*0720*/  FFMA R15, R20, R15, R25 ;  /* 0x0000000f140f7223 */ /* 0x002fe20000000019 */
[----:B------:R-:W-:Y:S01]  /*0730*/  BAR.SYNC.DEFER_BLOCKING 0x0 ;  /* 0x0000000000007b1d */ /* 0x000fe20000010000 */
[----:B------:R-:W-:Y:S02]  /*0740*/  ISETP.NE.AND P0, PT, R16, RZ, PT ;  /* 0x000000ff1000720c */ /* 0x000fe40003f05270 */
[----:B------:R-:W-:Y:S02]  /*0750*/  IADD3 R21, PT, PT, R21, 0x20, RZ ;  /* 0x0000002015157810 */ /* 0x000fe40007ffe0ff */
[----:B------:R-:W-:Y:S02]  /*0760*/  IADD3 R19, PT, PT, R19, 0x20, RZ ;  /* 0x0000002013137810 */ /* 0x000fe40007ffe0ff */
[----:B------:R-:W-:Y:S02]  /*0770*/  IADD3 R7, PT, PT, R7, 0x20, RZ ;  /* 0x0000002007077810 */ /* 0x000fe40007ffe0ff */
[----:B------:R-:W-:Y:S01]  /*0780*/  LEA R17, R6, R17, 0x5 ;  /* 0x0000001106117211 */ /* 0x000fe200078e28ff */
[----:B0-----:R-:W-:-:S04]  /*0790*/  FFMA R8, R8, R27, R15 ;  /* 0x0000001b08087223 */ /* 0x001fc8000000000f */
[----:B---3--:R-:W-:-:S04]  /*07a0*/  FFMA R8, R29, R9, R8 ;  /* 0x000000091d087223 */ /* 0x008fc80000000008 */
[----:B----4-:R-:W-:-:S04]  /*07b0*/  FFMA R13, R13, R10, R8 ;  /* 0x0000000a0d0d7223 */ /* 0x010fc80000000008 */
[----:B-----5:R-:W-:Y:S01]  /*07c0*/  FFMA R25, R12, R11, R13 ;  /* 0x0000000b0c197223 */ /* 0x020fe2000000000d */
[----:B------:R-:W-:Y:S06]  /*07d0*/  @P0 BRA `(.L_x_1) ;  /* 0xfffffff800800947 */ /* 0x000fec000383ffff */
.L_x_0:
[----:B------:R-:W-:-:S04]  /*07e0*/  VIMNMX R3, PT, PT, R18, R23, !PT ;  /* 0x0000001712037248 */ /* 0x000fc80007fe0100 */
[----:B------:R-:W-:-:S13]  /*07f0*/  ISETP.GE.AND P0, PT, R3, R6, PT ;  /* 0x000000060300720c */ /* 0x000fda0003f06270 */
[----:B------:R-:W-:Y:S05]  /*0800*/  @P0 EXIT ;  /* 0x000000000000094d */ /* 0x000fea0003800000 */
[----:B------:R-:W0:Y:S01]  /*0810*/  LDC.64 R2, c[0x0][0x390] ;  /* 0x0000e400ff027b82 */ /* 0x000e220000000a00 */
[----:B------:R-:W-:-:S04]  /*0820*/  IMAD R23, R18, R6, R23 ;  /* 0x0000000612177224 */ /* 0x000fc800078e0217 */
[----:B0-----:R-:W-:-:S05]  /*0830*/  IMAD.WIDE.U32 R2, R23, 0x4, R2 ;  /* 0x0000000417027825 */ /* 0x001fca00078e0002 */
[----:B------:R-:W-:Y:S01]  /*0840*/  STG.E desc[UR8][R2.64], R25 ;  /* 0x0000001902007986 */ /* 0x000fe2000c101908 */
[----:B------:R-:W-:Y:S05]  /*0850*/  EXIT ;  /* 0x000000000000794d */ /* 0x000fea0003800000 */
.L_x_2:
[----:B------:R-:W-:-:S00]  /*0860*/  BRA `(.L_x_2) ;  /* 0xfffffffc00fc7947 */ /* 0x000fc0000383ffff */
[----:B------:R-:W-:-:S00]  /*0870*/  NOP ;  /* 0x0000000000007918 */ /* 0x000fc00000000000 */
        /* <DEDUP_REMOVED lines=8> */
.L_x_3:


//--------------------- .nv.shared._Z21tiledMatrixMultKernelPfS_S_i --------------------------
	.section	.nv.shared._Z21tiledMatrixMultKernelPfS_S_i,"aw",@nobits
	.sectionflags	@""
	.align	4
.nv.shared._Z21tiledMatrixMultKernelPfS_S_i:
	.zero		9216


//--------------------- .nv.shared.reserved.0     --------------------------
	.section	.nv.shared.reserved.0,"aw",@nobits
	.weak		__nv_reservedSMEM_offset_0_alias
	.size		__nv_reservedSMEM_offset_0_alias, 0, 64
	.other		__nv_reservedSMEM_offset_0_alias,@"STO_CUDA_RESERVED_SHARED STV_DEFAULT"
__nv_reservedSMEM_offset_0_alias:
	.zero		0
	.zero		64


//--------------------- .nv.constant0._Z21tiledMatrixMultKernelPfS_S_i --------------------------
	.section	.nv.constant0._Z21tiledMatrixMultKernelPfS_S_i,"a",@progbits
	.sectionflags	@""
	.align	4
.nv.constant0._Z21tiledMatrixMultKernelPfS_S_i:
	.zero		924


//--------------------- SYMBOLS --------------------------

	.type		.nv.reservedSmem.offset0,@object
	.size		.nv.reservedSmem.offset0,0x4
	.type		.nv.reservedSmem.cap,@object
	.size		.nv.reservedSmem.cap,0x4
